//
// Generated by NVIDIA NVVM Compiler
//
// Compiler Build ID: CL-36424714
// Cuda compilation tools, release 13.0, V13.0.88
// Based on NVVM 20.0.0
//

.version 9.0
.target sm_100
.address_size 64

	// .globl	_Z13invert_colorsPhi

.visible .entry _Z13invert_colorsPhi(
	.param .u64 .ptr .align 1 _Z13invert_colorsPhi_param_0,
	.param .u32 _Z13invert_colorsPhi_param_1
)
{
	.reg .pred 	%p<2>;
	.reg .b16 	%rs<7>;
	.reg .b32 	%r<7>;
	.reg .b64 	%rd<5>;

	ld.param.u64 	%rd1, [_Z13invert_colorsPhi_param_0];
	ld.param.u32 	%r2, [_Z13invert_colorsPhi_param_1];
	mov.u32 	%r3, %ctaid.x;
	mov.u32 	%r4, %ntid.x;
	mov.u32 	%r5, %tid.x;
	mad.lo.s32 	%r1, %r3, %r4, %r5;
	setp.ge.s32 	%p1, %r1, %r2;
	@%p1 bra 	$L__BB0_2;
	cvta.to.global.u64 	%rd2, %rd1;
	mul.lo.s32 	%r6, %r1, 3;
	cvt.s64.s32 	%rd3, %r6;
	add.s64 	%rd4, %rd2, %rd3;
	ld.global.u8 	%rs1, [%rd4];
	not.b16 	%rs2, %rs1;
	st.global.u8 	[%rd4], %rs2;
	ld.global.u8 	%rs3, [%rd4+1];
	not.b16 	%rs4, %rs3;
	st.global.u8 	[%rd4+1], %rs4;
	ld.global.u8 	%rs5, [%rd4+2];
	not.b16 	%rs6, %rs5;
	st.global.u8 	[%rd4+2], %rs6;
$L__BB0_2:
	ret;

}
	// .globl	_Z20invert_colors_stridePhi
.visible .entry _Z20invert_colors_stridePhi(
	.param .u64 .ptr .align 1 _Z20invert_colors_stridePhi_param_0,
	.param .u32 _Z20invert_colors_stridePhi_param_1
)
{
	.reg .pred 	%p<2>;
	.reg .b16 	%rs<7>;
	.reg .b32 	%r<7>;
	.reg .b64 	%rd<5>;

	ld.param.u64 	%rd1, [_Z20invert_colors_stridePhi_param_0];
	ld.param.u32 	%r2, [_Z20invert_colors_stridePhi_param_1];
	mov.u32 	%r3, %ctaid.x;
	mov.u32 	%r4, %ntid.x;
	mov.u32 	%r5, %tid.x;
	mad.lo.s32 	%r1, %r3, %r4, %r5;
	setp.ge.s32 	%p1, %r1, %r2;
	@%p1 bra 	$L__BB1_2;
	cvta.to.global.u64 	%rd2, %rd1;
	mul.lo.s32 	%r6, %r1, 3;
	cvt.s64.s32 	%rd3, %r6;
	add.s64 	%rd4, %rd2, %rd3;
	ld.global.u8 	%rs1, [%rd4];
	not.b16 	%rs2, %rs1;
	st.global.u8 	[%rd4], %rs2;
	ld.global.u8 	%rs3, [%rd4+1];
	not.b16 	%rs4, %rs3;
	st.global.u8 	[%rd4+1], %rs4;
	ld.global.u8 	%rs5, [%rd4+2];
	not.b16 	%rs6, %rs5;
	st.global.u8 	[%rd4+2], %rs6;
$L__BB1_2:
	ret;

}


// ===== COMPILED SASS (sm_100) =====

	.target	sm_100

	.elftype	@"ET_EXEC"


//--------------------- .note.nv.tkinfo           --------------------------
	.section	.note.nv.tkinfo,"",@"SHT_NOTE"
	.sectionflags	@"SHF_NOTE_NV_TKINFO"
	.tkinfo
        /*0018*/ 	.word	0x00000002
        /*0030*/ 	.string	""
        /*0030*/ 	.string	"ptxas"
        /*0030*/ 	.string	"Cuda compilation tools, release 13.0, V13.0.88"
        /*0030*/ 	.string	"Build cuda_13.0.r13.0/compiler.36424714_0"
        /*0030*/ 	.string	"-arch sm_100 -m 64 "



//--------------------- .note.nv.cuinfo           --------------------------
	.section	.note.nv.cuinfo,"",@"SHT_NOTE"
	.sectionflags	@"SHF_NOTE_NV_CUINFO"
        /*0018*/ 	.short	0x0002
        /*001a*/ 	.short	0x0064
        /*001c*/ 	.short	0x0082
	.zero		2


//--------------------- .nv.info                  --------------------------
	.section	.nv.info,"",@"SHT_CUDA_INFO"
	.align	4


	//----- nvinfo : EIATTR_REGCOUNT
	.align		4
        /*0000*/ 	.byte	0x04, 0x2f
        /*0002*/ 	.short	(.L_1 - .L_0)
	.align		4
.L_0:
        /*0004*/ 	.word	index@(_Z13invert_colorsPhi)
        /*0008*/ 	.word	0x0000000c


	//----- nvinfo : EIATTR_FRAME_SIZE
	.align		4
.L_1:
        /*000c*/ 	.byte	0x04, 0x11
        /*000e*/ 	.short	(.L_3 - .L_2)
	.align		4
.L_2:
        /*0010*/ 	.word	index@(_Z13invert_colorsPhi)
        /*0014*/ 	.word	0x00000000


	//----- nvinfo : EIATTR_REGCOUNT
	.align		4
.L_3:
        /*0018*/ 	.byte	0x04, 0x2f
        /*001a*/ 	.short	(.L_5 - .L_4)
	.align		4
.L_4:
        /*001c*/ 	.word	index@(_Z20invert_colors_stridePhi)
        /*0020*/ 	.word	0x0000000c


	//----- nvinfo : EIATTR_FRAME_SIZE
	.align		4
.L_5:
        /*0024*/ 	.byte	0x04, 0x11
        /*0026*/ 	.short	(.L_7 - .L_6)
	.align		4
.L_6:
        /*0028*/ 	.word	index@(_Z20invert_colors_stridePhi)
        /*002c*/ 	.word	0x00000000


	//----- nvinfo : EIATTR_MIN_STACK_SIZE
	.align		4
.L_7:
        /*0030*/ 	.byte	0x04, 0x12
        /*0032*/ 	.short	(.L_9 - .L_8)
	.align		4
.L_8:
        /*0034*/ 	.word	index@(_Z20invert_colors_stridePhi)
        /*0038*/ 	.word	0x00000000


	//----- nvinfo : EIATTR_MIN_STACK_SIZE
	.align		4
.L_9:
        /*003c*/ 	.byte	0x04, 0x12
        /*003e*/ 	.short	(.L_11 - .L_10)
	.align		4
.L_10:
        /*0040*/ 	.word	index@(_Z13invert_colorsPhi)
        /*0044*/ 	.word	0x00000000
.L_11:


//--------------------- .nv.compat                --------------------------
	.section	.nv.compat,"",@"SHT_CUDA_COMPAT_INFO"
	.align	4
        /*0000*/ 	.byte	0x02, 0x09, 0x00, 0x00, 0x02, 0x02, 0x01, 0x00, 0x02, 0x05, 0x05, 0x00, 0x03, 0x07, 0x01, 0x01
        /*0010*/ 	.byte	0x02, 0x03, 0x00, 0x00, 0x02, 0x06, 0x01, 0x00, 0x04, 0x0b, 0x08, 0x00, 0x09, 0x00, 0x00, 0x00
        /*0020*/ 	.byte	0x00, 0x00, 0x00, 0x00


//--------------------- .nv.info._Z20invert_colors_stridePhi --------------------------
	.section	.nv.info._Z20invert_colors_stridePhi,"",@"SHT_CUDA_INFO"
	.sectionflags	@""
	.align	4


	//----- nvinfo : EIATTR_CUDA_API_VERSION
	.align		4
        /*0000*/ 	.byte	0x04, 0x37
        /*0002*/ 	.short	(.L_13 - .L_12)
.L_12:
        /*0004*/ 	.word	0x00000082


	//----- nvinfo : EIATTR_KPARAM_INFO
	.align		4
.L_13:
        /*0008*/ 	.byte	0x04, 0x17
        /*000a*/ 	.short	(.L_15 - .L_14)
.L_14:
        /*000c*/ 	.word	0x00000000
        /*0010*/ 	.short	0x0001
        /*0012*/ 	.short	0x0008
        /*0014*/ 	.byte	0x00, 0xf0, 0x11, 0x00


	//----- nvinfo : EIATTR_KPARAM_INFO
	.align		4
.L_15:
        /*0018*/ 	.byte	0x04, 0x17
        /*001a*/ 	.short	(.L_17 - .L_16)
.L_16:
        /*001c*/ 	.word	0x00000000
        /*0020*/ 	.short	0x0000
        /*0022*/ 	.short	0x0000
        /*0024*/ 	.byte	0x00, 0xf5, 0x21, 0x00


	//----- nvinfo : EIATTR_SPARSE_MMA_MASK
	.align		4
.L_17:
        /*0028*/ 	.byte	0x03, 0x50
        /*002a*/ 	.short	0x0000


	//----- nvinfo : EIATTR_MAXREG_COUNT
	.align		4
        /*002c*/ 	.byte	0x03, 0x1b
        /*002e*/ 	.short	0x00ff


	//----- nvinfo : EIATTR_MERCURY_ISA_VERSION
	.align		4
        /*0030*/ 	.byte	0x03, 0x5f
        /*0032*/ 	.short	0x0101


	//----- nvinfo : EIATTR_VRC_CTA_INIT_COUNT
	.align		4
        /*0034*/ 	.byte	0x02, 0x4a
	.zero		1
	.zero		1


	//----- nvinfo : EIATTR_EXIT_INSTR_OFFSETS
	.align		4
        /*0038*/ 	.byte	0x04, 0x1c
        /*003a*/ 	.short	(.L_19 - .L_18)


	//   ....[0]....
.L_18:
        /*003c*/ 	.word	0x00000070


	//   ....[1]....
        /*0040*/ 	.word	0x00000160


	//----- nvinfo : EIATTR_CBANK_PARAM_SIZE
	.align		4
.L_19:
        /*0044*/ 	.byte	0x03, 0x19
        /*0046*/ 	.short	0x000c


	//----- nvinfo : EIATTR_PARAM_CBANK
	.align		4
        /*0048*/ 	.byte	0x04, 0x0a
        /*004a*/ 	.short	(.L_21 - .L_20)
	.align		4
.L_20:
        /*004c*/ 	.word	index@(.nv.constant0._Z20invert_colors_stridePhi)
        /*0050*/ 	.short	0x0380
        /*0052*/ 	.short	0x000c


	//----- nvinfo : EIATTR_SW_WAR
	.align		4
.L_21:
        /*0054*/ 	.byte	0x04, 0x36
        /*0056*/ 	.short	(.L_23 - .L_22)
.L_22:
        /*0058*/ 	.word	0x00000008
.L_23:


//--------------------- .nv.info._Z13invert_colorsPhi --------------------------
	.section	.nv.info._Z13invert_colorsPhi,"",@"SHT_CUDA_INFO"
	.sectionflags	@""
	.align	4


	//----- nvinfo : EIATTR_CUDA_API_VERSION
	.align		4
        /*0000*/ 	.byte	0x04, 0x37
        /*0002*/ 	.short	(.L_25 - .L_24)
.L_24:
        /*0004*/ 	.word	0x00000082


	//----- nvinfo : EIATTR_KPARAM_INFO
	.align		4
.L_25:
        /*0008*/ 	.byte	0x04, 0x17
        /*000a*/ 	.short	(.L_27 - .L_26)
.L_26:
        /*000c*/ 	.word	0x00000000
        /*0010*/ 	.short	0x0001
        /*0012*/ 	.short	0x0008
        /*0014*/ 	.byte	0x00, 0xf0, 0x11, 0x00


	//----- nvinfo : EIATTR_KPARAM_INFO
	.align		4
.L_27:
        /*0018*/ 	.byte	0x04, 0x17
        /*001a*/ 	.short	(.L_29 - .L_28)
.L_28:
        /*001c*/ 	.word	0x00000000
        /*0020*/ 	.short	0x0000
        /*0022*/ 	.short	0x0000
        /*0024*/ 	.byte	0x00, 0xf5, 0x21, 0x00


	//----- nvinfo : EIATTR_SPARSE_MMA_MASK
	.align		4
.L_29:
        /*0028*/ 	.byte	0x03, 0x50
        /*002a*/ 	.short	0x0000


	//----- nvinfo : EIATTR_MAXREG_COUNT
	.align		4
        /*002c*/ 	.byte	0x03, 0x1b
        /*002e*/ 	.short	0x00ff


	//----- nvinfo : EIATTR_MERCURY_ISA_VERSION
	.align		4
        /*0030*/ 	.byte	0x03, 0x5f
        /*0032*/ 	.short	0x0101


	//----- nvinfo : EIATTR_VRC_CTA_INIT_COUNT
	.align		4
        /*0034*/ 	.byte	0x02, 0x4a
	.zero		1
	.zero		1


	//----- nvinfo : EIATTR_EXIT_INSTR_OFFSETS
	.align		4
        /*0038*/ 	.byte	0x04, 0x1c
        /*003a*/ 	.short	(.L_31 - .L_30)


	//   ....[0]....
.L_30:
        /*003c*/ 	.word	0x00000070


	//   ....[1]....
        /*0040*/ 	.word	0x00000160


	//----- nvinfo : EIATTR_CBANK_PARAM_SIZE
	.align		4
.L_31:
        /*0044*/ 	.byte	0x03, 0x19
        /*0046*/ 	.short	0x000c


	//----- nvinfo : EIATTR_PARAM_CBANK
	.align		4
        /*0048*/ 	.byte	0x04, 0x0a
        /*004a*/ 	.short	(.L_33 - .L_32)
	.align		4
.L_32:
        /*004c*/ 	.word	index@(.nv.constant0._Z13invert_colorsPhi)
        /*0050*/ 	.short	0x0380
        /*0052*/ 	.short	0x000c


	//----- nvinfo : EIATTR_SW_WAR
	.align		4
.L_33:
        /*0054*/ 	.byte	0x04, 0x36
        /*0056*/ 	.short	(.L_35 - .L_34)
.L_34:
        /*0058*/ 	.word	0x00000008
.L_35:


//--------------------- .nv.callgraph             --------------------------
	.section	.nv.callgraph,"",@"SHT_CUDA_CALLGRAPH"
	.align	4
	.sectionentsize	8
	.align		4
        /*0000*/ 	.word	0x00000000
	.align		4
        /*0004*/ 	.word	0xffffffff
	.align		4
        /*0008*/ 	.word	0x00000000
	.align		4
        /*000c*/ 	.word	0xfffffffe
	.align		4
        /*0010*/ 	.word	0x00000000
	.align		4
        /*0014*/ 	.word	0xfffffffd
	.align		4
        /*0018*/ 	.word	0x00000000
	.align		4
        /*001c*/ 	.word	0xfffffffc


//--------------------- .text._Z20invert_colors_stridePhi --------------------------
	.section	.text._Z20invert_colors_stridePhi,"ax",@progbits
	.align	128
        .global         _Z20invert_colors_stridePhi
        .type           _Z20invert_colors_stridePhi,@function
        .size           _Z20invert_colors_stridePhi,(.L_x_2 - _Z20invert_colors_stridePhi)
        .other          _Z20invert_colors_stridePhi,@"STO_CUDA_ENTRY STV_DEFAULT"
_Z20invert_colors_stridePhi:
.text._Z20invert_colors_stridePhi:
[----:B------:R-:W-:Y:S01]  /*0000*/  LDC R1, c[0x0][0x37c] ;  /* 0x0000df00ff017b82 */ /* 0x000fe20000000800 */
[----:B------:R-:W0:Y:S07]  /*0010*/  S2R R3, SR_TID.X ;  /* 0x0000000000037919 */ /* 0x000e2e0000002100 */
[----:B------:R-:W0:Y:S01]  /*0020*/  S2UR UR4, SR_CTAID.X ;  /* 0x00000000000479c3 */ /* 0x000e220000002500 */
[----:B------:R-:W1:Y:S07]  /*0030*/  LDCU UR5, c[0x0][0x388] ;  /* 0x00007100ff0577ac */ /* 0x000e6e0008000800 */
[----:B------:R-:W0:Y:S02]  /*0040*/  LDC R0, c[0x0][0x360] ;  /* 0x0000d800ff007b82 */ /* 0x000e240000000800 */
[----:B0-----:R-:W-:-:S05]  /*0050*/  IMAD R0, R0, UR4, R3 ;  /* 0x0000000400007c24 */ /* 0x001fca000f8e0203 */
[----:B-1----:R-:W-:-:S13]  /*0060*/  ISETP.GE.AND P0, PT, R0, UR5, PT ;  /* 0x0000000500007c0c */ /* 0x002fda000bf06270 */
[----:B------:R-:W-:Y:S05]  /*0070*/  @P0 EXIT ;  /* 0x000000000000094d */ /* 0x000fea0003800000 */
[----:B------:R-:W0:Y:S01]  /*0080*/  LDCU.64 UR6, c[0x0][0x380] ;  /* 0x00007000ff0677ac */ /* 0x000e220008000a00 */
[----:B------:R-:W-:Y:S01]  /*0090*/  IMAD R0, R0, 0x3, RZ ;  /* 0x0000000300007824 */ /* 0x000fe200078e02ff */
[----:B------:R-:W1:Y:S04]  /*00a0*/  LDCU.64 UR4, c[0x0][0x358] ;  /* 0x00006b00ff0477ac */ /* 0x000e680008000a00 */
[----:B0-----:R-:W-:-:S04]  /*00b0*/  IADD3 R2, P0, PT, R0, UR6, RZ ;  /* 0x0000000600027c10 */ /* 0x001fc8000ff1e0ff */
[----:B------:R-:W-:-:S05]  /*00c0*/  LEA.HI.X.SX32 R3, R0, UR7, 0x1, P0 ;  /* 0x0000000700037c11 */ /* 0x000fca00080f0eff */
[----:B-1----:R-:W2:Y:S04]  /*00d0*/  LDG.E.U8 R0, desc[UR4][R2.64] ;  /* 0x0000000402007981 */ /* 0x002ea8000c1e1100 */
[----:B------:R-:W3:Y:S04]  /*00e0*/  LDG.E.U8 R4, desc[UR4][R2.64+0x1] ;  /* 0x0000010402047981 */ /* 0x000ee8000c1e1100 */
[----:B------:R-:W4:Y:S01]  /*00f0*/  LDG.E.U8 R6, desc[UR4][R2.64+0x2] ;  /* 0x0000020402067981 */ /* 0x000f22000c1e1100 */
[----:B--2---:R-:W-:Y:S02]  /*0100*/  LOP3.LUT R5, RZ, R0, RZ, 0x33, !PT ;  /* 0x00000000ff057212 */ /* 0x004fe400078e33ff */
[----:B---3--:R-:W-:-:S03]  /*0110*/  LOP3.LUT R7, RZ, R4, RZ, 0x33, !PT ;  /* 0x00000004ff077212 */ /* 0x008fc600078e33ff */
[----:B------:R-:W-:Y:S01]  /*0120*/  STG.E.U8 desc[UR4][R2.64], R5 ;  /* 0x0000000502007986 */ /* 0x000fe2000c101104 */
[----:B----4-:R-:W-:-:S03]  /*0130*/  LOP3.LUT R9, RZ, R6, RZ, 0x33, !PT ;  /* 0x00000006ff097212 */ /* 0x010fc600078e33ff */
[----:B------:R-:W-:Y:S04]  /*0140*/  STG.E.U8 desc[UR4][R2.64+0x1], R7 ;  /* 0x0000010702007986 */ /* 0x000fe8000c101104 */
[----:B------:R-:W-:Y:S01]  /*0150*/  STG.E.U8 desc[UR4][R2.64+0x2], R9 ;  /* 0x0000020902007986 */ /* 0x000fe2000c101104 */
[----:B------:R-:W-:Y:S05]  /*0160*/  EXIT ;  /* 0x000000000000794d */ /* 0x000fea0003800000 */
.L_x_0:
[----:B------:R-:W-:-:S00]  /*0170*/  BRA `(.L_x_0) ;  /* 0xfffffffc00fc7947 */ /* 0x000fc0000383ffff */
[----:B------:R-:W-:-:S00]  /*0180*/  NOP ;  /* 0x0000000000007918 */ /* 0x000fc00000000000 */
[----:B------:R-:W-:-:S00]  /*0190*/  NOP ;  /* 0x0000000000007918 */ /* 0x000fc00000000000 */
[----:B------:R-:W-:-:S00]  /*01a0*/  NOP ;  /* 0x0000000000007918 */ /* 0x000fc00000000000 */
[----:B------:R-:W-:-:S00]  /*01b0*/  NOP ;  /* 0x0000000000007918 */ /* 0x000fc00000000000 */
[----:B------:R-:W-:-:S00]  /*01c0*/  NOP ;  /* 0x0000000000007918 */ /* 0x000fc00000000000 */
[----:B------:R-:W-:-:S00]  /*01d0*/  NOP ;  /* 0x0000000000007918 */ /* 0x000fc00000000000 */
[----:B------:R-:W-:-:S00]  /*01e0*/  NOP ;  /* 0x0000000000007918 */ /* 0x000fc00000000000 */
[----:B------:R-:W-:-:S00]  /*01f0*/  NOP ;  /* 0x0000000000007918 */ /* 0x000fc00000000000 */
.L_x_2:


//--------------------- .text._Z13invert_colorsPhi --------------------------
	.section	.text._Z13invert_colorsPhi,"ax",@progbits
	.align	128
        .global         _Z13invert_colorsPhi
        .type           _Z13invert_colorsPhi,@function
        .size           _Z13invert_colorsPhi,(.L_x_3 - _Z13invert_colorsPhi)
        .other          _Z13invert_colorsPhi,@"STO_CUDA_ENTRY STV_DEFAULT"
_Z13invert_colorsPhi:
.text._Z13invert_colorsPhi:
        /* <DEDUP_REMOVED lines=23> */
.L_x_1:
        /* <DEDUP_REMOVED lines=9> */
.L_x_3:


//--------------------- .nv.shared.reserved.0     --------------------------
	.section	.nv.shared.reserved.0,"aw",@nobits
	.weak		__nv_reservedSMEM_offset_0_alias
	.size		__nv_reservedSMEM_offset_0_alias, 0, 64
	.other		__nv_reservedSMEM_offset_0_alias,@"STO_CUDA_RESERVED_SHARED STV_DEFAULT"
__nv_reservedSMEM_offset_0_alias:
	.zero		0
	.zero		64


//--------------------- .nv.constant0._Z20invert_colors_stridePhi --------------------------
	.section	.nv.constant0._Z20invert_colors_stridePhi,"a",@progbits
	.sectionflags	@""
	.align	4
.nv.constant0._Z20invert_colors_stridePhi:
	.zero		908


//--------------------- .nv.constant0._Z13invert_colorsPhi --------------------------
	.section	.nv.constant0._Z13invert_colorsPhi,"a",@progbits
	.sectionflags	@""
	.align	4
.nv.constant0._Z13invert_colorsPhi:
	.zero		908


//--------------------- SYMBOLS --------------------------

	.type		.nv.reservedSmem.offset0,@object
	.size		.nv.reservedSmem.offset0,0x4
